//
// Generated by NVIDIA NVVM Compiler
//
// Compiler Build ID: CL-36424714
// Cuda compilation tools, release 13.0, V13.0.88
// Based on NVVM 20.0.0
//

.version 9.0
.target sm_100
.address_size 64

	// .globl	_Z9sumKernelPKiPim
// _ZZ9sumKernelPKiPimE12temp_storage has been demoted
.global .align 1 .b8 _ZN34_INTERNAL_d7264185_4_k_cu_3d516ca94cuda3std3__45__cpo5beginE[1];
.global .align 1 .b8 _ZN34_INTERNAL_d7264185_4_k_cu_3d516ca94cuda3std3__45__cpo3endE[1];
.global .align 1 .b8 _ZN34_INTERNAL_d7264185_4_k_cu_3d516ca94cuda3std3__45__cpo6cbeginE[1];
.global .align 1 .b8 _ZN34_INTERNAL_d7264185_4_k_cu_3d516ca94cuda3std3__45__cpo4cendE[1];
.global .align 1 .b8 _ZN34_INTERNAL_d7264185_4_k_cu_3d516ca94cuda3std3__45__cpo6rbeginE[1];
.global .align 1 .b8 _ZN34_INTERNAL_d7264185_4_k_cu_3d516ca94cuda3std3__45__cpo4rendE[1];
.global .align 1 .b8 _ZN34_INTERNAL_d7264185_4_k_cu_3d516ca94cuda3std3__45__cpo7crbeginE[1];
.global .align 1 .b8 _ZN34_INTERNAL_d7264185_4_k_cu_3d516ca94cuda3std3__45__cpo5crendE[1];
.global .align 1 .b8 _ZN34_INTERNAL_d7264185_4_k_cu_3d516ca94cuda3std3__436_GLOBAL__N__d7264185_4_k_cu_3d516ca96ignoreE[1];
.global .align 1 .b8 _ZN34_INTERNAL_d7264185_4_k_cu_3d516ca94cuda3std3__419piecewise_constructE[1];
.global .align 1 .b8 _ZN34_INTERNAL_d7264185_4_k_cu_3d516ca94cuda3std3__48in_placeE[1];
.global .align 1 .b8 _ZN34_INTERNAL_d7264185_4_k_cu_3d516ca94cuda3std3__420unreachable_sentinelE[1];
.global .align 1 .b8 _ZN34_INTERNAL_d7264185_4_k_cu_3d516ca94cuda3std3__47nulloptE[1];
.global .align 1 .b8 _ZN34_INTERNAL_d7264185_4_k_cu_3d516ca94cuda3std3__48unexpectE[1];
.global .align 1 .b8 _ZN34_INTERNAL_d7264185_4_k_cu_3d516ca94cuda3std6ranges3__45__cpo4swapE[1];
.global .align 1 .b8 _ZN34_INTERNAL_d7264185_4_k_cu_3d516ca94cuda3std6ranges3__45__cpo9iter_moveE[1];
.global .align 1 .b8 _ZN34_INTERNAL_d7264185_4_k_cu_3d516ca94cuda3std6ranges3__45__cpo5beginE[1];
.global .align 1 .b8 _ZN34_INTERNAL_d7264185_4_k_cu_3d516ca94cuda3std6ranges3__45__cpo3endE[1];
.global .align 1 .b8 _ZN34_INTERNAL_d7264185_4_k_cu_3d516ca94cuda3std6ranges3__45__cpo6cbeginE[1];
.global .align 1 .b8 _ZN34_INTERNAL_d7264185_4_k_cu_3d516ca94cuda3std6ranges3__45__cpo4cendE[1];
.global .align 1 .b8 _ZN34_INTERNAL_d7264185_4_k_cu_3d516ca94cuda3std6ranges3__45__cpo7advanceE[1];
.global .align 1 .b8 _ZN34_INTERNAL_d7264185_4_k_cu_3d516ca94cuda3std6ranges3__45__cpo9iter_swapE[1];
.global .align 1 .b8 _ZN34_INTERNAL_d7264185_4_k_cu_3d516ca94cuda3std6ranges3__45__cpo4nextE[1];
.global .align 1 .b8 _ZN34_INTERNAL_d7264185_4_k_cu_3d516ca94cuda3std6ranges3__45__cpo4prevE[1];
.global .align 1 .b8 _ZN34_INTERNAL_d7264185_4_k_cu_3d516ca94cuda3std6ranges3__45__cpo4dataE[1];
.global .align 1 .b8 _ZN34_INTERNAL_d7264185_4_k_cu_3d516ca94cuda3std6ranges3__45__cpo5cdataE[1];
.global .align 1 .b8 _ZN34_INTERNAL_d7264185_4_k_cu_3d516ca94cuda3std6ranges3__45__cpo4sizeE[1];
.global .align 1 .b8 _ZN34_INTERNAL_d7264185_4_k_cu_3d516ca94cuda3std6ranges3__45__cpo5ssizeE[1];
.global .align 1 .b8 _ZN34_INTERNAL_d7264185_4_k_cu_3d516ca94cuda3std6ranges3__45__cpo8distanceE[1];
.global .align 1 .b8 _ZN34_INTERNAL_d7264185_4_k_cu_3d516ca96thrust24THRUST_300001_SM_1000_NS8cuda_cub3parE[1];
.global .align 1 .b8 _ZN34_INTERNAL_d7264185_4_k_cu_3d516ca96thrust24THRUST_300001_SM_1000_NS8cuda_cub10par_nosyncE[1];
.global .align 1 .b8 _ZN34_INTERNAL_d7264185_4_k_cu_3d516ca96thrust24THRUST_300001_SM_1000_NS6system6detail10sequential3seqE[1];
.global .align 1 .b8 _ZN34_INTERNAL_d7264185_4_k_cu_3d516ca96thrust24THRUST_300001_SM_1000_NS12placeholders2_1E[1];
.global .align 1 .b8 _ZN34_INTERNAL_d7264185_4_k_cu_3d516ca96thrust24THRUST_300001_SM_1000_NS12placeholders2_2E[1];
.global .align 1 .b8 _ZN34_INTERNAL_d7264185_4_k_cu_3d516ca96thrust24THRUST_300001_SM_1000_NS12placeholders2_3E[1];
.global .align 1 .b8 _ZN34_INTERNAL_d7264185_4_k_cu_3d516ca96thrust24THRUST_300001_SM_1000_NS12placeholders2_4E[1];
.global .align 1 .b8 _ZN34_INTERNAL_d7264185_4_k_cu_3d516ca96thrust24THRUST_300001_SM_1000_NS12placeholders2_5E[1];
.global .align 1 .b8 _ZN34_INTERNAL_d7264185_4_k_cu_3d516ca96thrust24THRUST_300001_SM_1000_NS12placeholders2_6E[1];
.global .align 1 .b8 _ZN34_INTERNAL_d7264185_4_k_cu_3d516ca96thrust24THRUST_300001_SM_1000_NS12placeholders2_7E[1];
.global .align 1 .b8 _ZN34_INTERNAL_d7264185_4_k_cu_3d516ca96thrust24THRUST_300001_SM_1000_NS12placeholders2_8E[1];
.global .align 1 .b8 _ZN34_INTERNAL_d7264185_4_k_cu_3d516ca96thrust24THRUST_300001_SM_1000_NS12placeholders2_9E[1];
.global .align 1 .b8 _ZN34_INTERNAL_d7264185_4_k_cu_3d516ca96thrust24THRUST_300001_SM_1000_NS12placeholders3_10E[1];
.global .align 1 .b8 _ZN34_INTERNAL_d7264185_4_k_cu_3d516ca96thrust24THRUST_300001_SM_1000_NS3seqE[1];

.visible .entry _Z9sumKernelPKiPim(
	.param .u64 .ptr .align 1 _Z9sumKernelPKiPim_param_0,
	.param .u64 .ptr .align 1 _Z9sumKernelPKiPim_param_1,
	.param .u64 _Z9sumKernelPKiPim_param_2
)
{
	.reg .pred 	%p<4>;
	.reg .b32 	%r<31>;
	.reg .b64 	%rd<9>;
	// demoted variable
	.shared .align 4 .b8 _ZZ9sumKernelPKiPimE12temp_storage[44];
	ld.param.u64 	%rd2, [_Z9sumKernelPKiPim_param_0];
	ld.param.u64 	%rd3, [_Z9sumKernelPKiPim_param_1];
	ld.param.u64 	%rd4, [_Z9sumKernelPKiPim_param_2];
	mov.u32 	%r1, %tid.x;
	mov.u32 	%r6, %ctaid.x;
	mov.u32 	%r7, %ntid.x;
	mad.lo.s32 	%r8, %r6, %r7, %r1;
	cvt.s64.s32 	%rd1, %r8;
	setp.le.u64 	%p1, %rd4, %rd1;
	mov.b32 	%r30, 0;
	@%p1 bra 	$L__BB0_2;
	cvta.to.global.u64 	%rd5, %rd2;
	shl.b64 	%rd6, %rd1, 2;
	add.s64 	%rd7, %rd5, %rd6;
	ld.global.u32 	%r30, [%rd7];
$L__BB0_2:
	// begin inline asm
	mov.u32 %r9, %laneid;
	// end inline asm
	mov.b32 	%r10, -1;
	redux.sync.add.s32 %r4, %r30, %r10;
	setp.ne.s32 	%p2, %r9, 0;
	@%p2 bra 	$L__BB0_4;
	shr.u32 	%r11, %r1, 3;
	and.b32  	%r12, %r11, 124;
	mov.u32 	%r13, _ZZ9sumKernelPKiPimE12temp_storage;
	add.s32 	%r14, %r13, %r12;
	st.shared.u32 	[%r14+8], %r4;
$L__BB0_4:
	bar.sync 	0;
	setp.ne.s32 	%p3, %r1, 0;
	@%p3 bra 	$L__BB0_6;
	ld.shared.u32 	%r17, [_ZZ9sumKernelPKiPimE12temp_storage+12];
	add.s32 	%r18, %r17, %r4;
	ld.shared.u32 	%r19, [_ZZ9sumKernelPKiPimE12temp_storage+16];
	add.s32 	%r20, %r18, %r19;
	ld.shared.u32 	%r21, [_ZZ9sumKernelPKiPimE12temp_storage+20];
	add.s32 	%r22, %r20, %r21;
	ld.shared.u32 	%r23, [_ZZ9sumKernelPKiPimE12temp_storage+24];
	add.s32 	%r24, %r22, %r23;
	ld.shared.u32 	%r25, [_ZZ9sumKernelPKiPimE12temp_storage+28];
	add.s32 	%r26, %r24, %r25;
	ld.shared.u32 	%r27, [_ZZ9sumKernelPKiPimE12temp_storage+32];
	add.s32 	%r28, %r26, %r27;
	ld.shared.u32 	%r29, [_ZZ9sumKernelPKiPimE12temp_storage+36];
	add.s32 	%r16, %r28, %r29;
	// begin inline asm
	atom.add.relaxed.gpu.s32 %r15,[%rd3],%r16;
	// end inline asm
$L__BB0_6:
	ret;

}
	// .globl	_ZN3cub18CUB_300001_SM_10006detail11EmptyKernelIvEEvv
.visible .entry _ZN3cub18CUB_300001_SM_10006detail11EmptyKernelIvEEvv()
{


	ret;

}
	// .globl	_ZN3cub18CUB_300001_SM_10006detail8for_each13static_kernelINS2_12policy_hub_t12policy_500_tEmN6thrust24THRUST_300001_SM_1000_NS8cuda_cub20__uninitialized_fill7functorINS7_10device_ptrIiEEiEEEEvT0_T1_
.visible .entry _ZN3cub18CUB_300001_SM_10006detail8for_each13static_kernelINS2_12policy_hub_t12policy_500_tEmN6thrust24THRUST_300001_SM_1000_NS8cuda_cub20__uninitialized_fill7functorINS7_10device_ptrIiEEiEEEEvT0_T1_(
	.param .u64 _ZN3cub18CUB_300001_SM_10006detail8for_each13static_kernelINS2_12policy_hub_t12policy_500_tEmN6thrust24THRUST_300001_SM_1000_NS8cuda_cub20__uninitialized_fill7functorINS7_10device_ptrIiEEiEEEEvT0_T1__param_0,
	.param .align 8 .b8 _ZN3cub18CUB_300001_SM_10006detail8for_each13static_kernelINS2_12policy_hub_t12policy_500_tEmN6thrust24THRUST_300001_SM_1000_NS8cuda_cub20__uninitialized_fill7functorINS7_10device_ptrIiEEiEEEEvT0_T1__param_1[16]
)
.maxntid 256
{
	.reg .pred 	%p<4>;
	.reg .b16 	%rs<5>;
	.reg .b32 	%r<12>;
	.reg .b64 	%rd<16>;

	ld.param.u32 	%r3, [_ZN3cub18CUB_300001_SM_10006detail8for_each13static_kernelINS2_12policy_hub_t12policy_500_tEmN6thrust24THRUST_300001_SM_1000_NS8cuda_cub20__uninitialized_fill7functorINS7_10device_ptrIiEEiEEEEvT0_T1__param_1+8];
	ld.param.u64 	%rd4, [_ZN3cub18CUB_300001_SM_10006detail8for_each13static_kernelINS2_12policy_hub_t12policy_500_tEmN6thrust24THRUST_300001_SM_1000_NS8cuda_cub20__uninitialized_fill7functorINS7_10device_ptrIiEEiEEEEvT0_T1__param_1];
	ld.param.u64 	%rd5, [_ZN3cub18CUB_300001_SM_10006detail8for_each13static_kernelINS2_12policy_hub_t12policy_500_tEmN6thrust24THRUST_300001_SM_1000_NS8cuda_cub20__uninitialized_fill7functorINS7_10device_ptrIiEEiEEEEvT0_T1__param_0];
	mov.u32 	%r9, %ctaid.x;
	mul.wide.u32 	%rd1, %r9, 512;
	sub.s64 	%rd2, %rd5, %rd1;
	setp.lt.u64 	%p1, %rd2, 512;
	@%p1 bra 	$L__BB2_2;
	mov.u32 	%r11, %tid.x;
	cvta.to.global.u64 	%rd11, %rd4;
	cvt.u64.u32 	%rd12, %r11;
	add.s64 	%rd13, %rd1, %rd12;
	shl.b64 	%rd14, %rd13, 2;
	add.s64 	%rd15, %rd11, %rd14;
	st.global.u32 	[%rd15], %r3;
	st.global.u32 	[%rd15+1024], %r3;
	bra.uni 	$L__BB2_6;
$L__BB2_2:
	cvta.to.global.u64 	%rd6, %rd4;
	mov.u32 	%r2, %tid.x;
	cvt.u64.u32 	%rd7, %r2;
	setp.le.u64 	%p2, %rd2, %rd7;
	add.s64 	%rd8, %rd1, %rd7;
	shl.b64 	%rd9, %rd8, 2;
	add.s64 	%rd3, %rd6, %rd9;
	@%p2 bra 	$L__BB2_4;
	st.global.u32 	[%rd3], %r3;
$L__BB2_4:
	add.s32 	%r10, %r2, 256;
	cvt.u64.u32 	%rd10, %r10;
	setp.le.u64 	%p3, %rd2, %rd10;
	@%p3 bra 	$L__BB2_6;
	st.global.u32 	[%rd3+1024], %r3;
$L__BB2_6:
	ret;

}


// ===== COMPILED SASS (sm_100) =====

	.target	sm_100

	.elftype	@"ET_EXEC"


//--------------------- .note.nv.tkinfo           --------------------------
	.section	.note.nv.tkinfo,"",@"SHT_NOTE"
	.sectionflags	@"SHF_NOTE_NV_TKINFO"
	.tkinfo
        /*0018*/ 	.word	0x00000002
        /*0030*/ 	.string	""
        /*0030*/ 	.string	"ptxas"
        /*0030*/ 	.string	"Cuda compilation tools, release 13.0, V13.0.88"
        /*0030*/ 	.string	"Build cuda_13.0.r13.0/compiler.36424714_0"
        /*0030*/ 	.string	"-arch sm_100 -m 64 "



//--------------------- .note.nv.cuinfo           --------------------------
	.section	.note.nv.cuinfo,"",@"SHT_NOTE"
	.sectionflags	@"SHF_NOTE_NV_CUINFO"
        /*0018*/ 	.short	0x0002
        /*001a*/ 	.short	0x0064
        /*001c*/ 	.short	0x0082
	.zero		2


//--------------------- .nv.info                  --------------------------
	.section	.nv.info,"",@"SHT_CUDA_INFO"
	.align	4


	//----- nvinfo : EIATTR_REGCOUNT
	.align		4
        /*0000*/ 	.byte	0x04, 0x2f
        /*0002*/ 	.short	(.L_44 - .L_43)
	.align		4
.L_43:
        /*0004*/ 	.word	index@(_Z9sumKernelPKiPim)
        /*0008*/ 	.word	0x00000010


	//----- nvinfo : EIATTR_FRAME_SIZE
	.align		4
.L_44:
        /*000c*/ 	.byte	0x04, 0x11
        /*000e*/ 	.short	(.L_46 - .L_45)
	.align		4
.L_45:
        /*0010*/ 	.word	index@(_Z9sumKernelPKiPim)
        /*0014*/ 	.word	0x00000000


	//----- nvinfo : EIATTR_REGCOUNT
	.align		4
.L_46:
        /*0018*/ 	.byte	0x04, 0x2f
        /*001a*/ 	.short	(.L_48 - .L_47)
	.align		4
.L_47:
        /*001c*/ 	.word	index@(_ZN3cub18CUB_300001_SM_10006detail11EmptyKernelIvEEvv)
        /*0020*/ 	.word	0x00000004


	//----- nvinfo : EIATTR_FRAME_SIZE
	.align		4
.L_48:
        /*0024*/ 	.byte	0x04, 0x11
        /*0026*/ 	.short	(.L_50 - .L_49)
	.align		4
.L_49:
        /*0028*/ 	.word	index@(_ZN3cub18CUB_300001_SM_10006detail11EmptyKernelIvEEvv)
        /*002c*/ 	.word	0x00000000


	//----- nvinfo : EIATTR_REGCOUNT
	.align		4
.L_50:
        /*0030*/ 	.byte	0x04, 0x2f
        /*0032*/ 	.short	(.L_52 - .L_51)
	.align		4
.L_51:
        /*0034*/ 	.word	index@(_ZN3cub18CUB_300001_SM_10006detail8for_each13static_kernelINS2_12policy_hub_t12policy_500_tEmN6thrust24THRUST_300001_SM_1000_NS8cuda_cub20__uninitialized_fill7functorINS7_10device_ptrIiEEiEEEEvT0_T1_)
        /*0038*/ 	.word	0x00000008


	//----- nvinfo : EIATTR_FRAME_SIZE
	.align		4
.L_52:
        /*003c*/ 	.byte	0x04, 0x11
        /*003e*/ 	.short	(.L_54 - .L_53)
	.align		4
.L_53:
        /*0040*/ 	.word	index@(_ZN3cub18CUB_300001_SM_10006detail8for_each13static_kernelINS2_12policy_hub_t12policy_500_tEmN6thrust24THRUST_300001_SM_1000_NS8cuda_cub20__uninitialized_fill7functorINS7_10device_ptrIiEEiEEEEvT0_T1_)
        /*0044*/ 	.word	0x00000000


	//----- nvinfo : EIATTR_MIN_STACK_SIZE
	.align		4
.L_54:
        /*0048*/ 	.byte	0x04, 0x12
        /*004a*/ 	.short	(.L_56 - .L_55)
	.align		4
.L_55:
        /*004c*/ 	.word	index@(_ZN3cub18CUB_300001_SM_10006detail8for_each13static_kernelINS2_12policy_hub_t12policy_500_tEmN6thrust24THRUST_300001_SM_1000_NS8cuda_cub20__uninitialized_fill7functorINS7_10device_ptrIiEEiEEEEvT0_T1_)
        /*0050*/ 	.word	0x00000000


	//----- nvinfo : EIATTR_MIN_STACK_SIZE
	.align		4
.L_56:
        /*0054*/ 	.byte	0x04, 0x12
        /*0056*/ 	.short	(.L_58 - .L_57)
	.align		4
.L_57:
        /*0058*/ 	.word	index@(_ZN3cub18CUB_300001_SM_10006detail11EmptyKernelIvEEvv)
        /*005c*/ 	.word	0x00000000


	//----- nvinfo : EIATTR_MIN_STACK_SIZE
	.align		4
.L_58:
        /*0060*/ 	.byte	0x04, 0x12
        /*0062*/ 	.short	(.L_60 - .L_59)
	.align		4
.L_59:
        /*0064*/ 	.word	index@(_Z9sumKernelPKiPim)
        /*0068*/ 	.word	0x00000000
.L_60:


//--------------------- .nv.compat                --------------------------
	.section	.nv.compat,"",@"SHT_CUDA_COMPAT_INFO"
	.align	4
        /*0000*/ 	.byte	0x02, 0x09, 0x00, 0x00, 0x02, 0x02, 0x01, 0x00, 0x02, 0x05, 0x05, 0x00, 0x03, 0x07, 0x01, 0x01
        /*0010*/ 	.byte	0x02, 0x03, 0x00, 0x00, 0x02, 0x06, 0x01, 0x00, 0x04, 0x0b, 0x08, 0x00, 0x09, 0x00, 0x00, 0x00
        /*0020*/ 	.byte	0x00, 0x00, 0x00, 0x00


//--------------------- .nv.info._ZN3cub18CUB_300001_SM_10006detail8for_each13static_kernelINS2_12policy_hub_t12policy_500_tEmN6thrust24THRUST_300001_SM_1000_NS8cuda_cub20__uninitialized_fill7functorINS7_10device_ptrIiEEiEEEEvT0_T1_ --------------------------
	.section	.nv.info._ZN3cub18CUB_300001_SM_10006detail8for_each13static_kernelINS2_12policy_hub_t12policy_500_tEmN6thrust24THRUST_300001_SM_1000_NS8cuda_cub20__uninitialized_fill7functorINS7_10device_ptrIiEEiEEEEvT0_T1_,"",@"SHT_CUDA_INFO"
	.sectionflags	@""
	.align	4


	//----- nvinfo : EIATTR_CUDA_API_VERSION
	.align		4
        /*0000*/ 	.byte	0x04, 0x37
        /*0002*/ 	.short	(.L_62 - .L_61)
.L_61:
        /*0004*/ 	.word	0x00000082


	//----- nvinfo : EIATTR_KPARAM_INFO
	.align		4
.L_62:
        /*0008*/ 	.byte	0x04, 0x17
        /*000a*/ 	.short	(.L_64 - .L_63)
.L_63:
        /*000c*/ 	.word	0x00000000
        /*0010*/ 	.short	0x0001
        /*0012*/ 	.short	0x0008
        /*0014*/ 	.byte	0x00, 0xf0, 0x41, 0x00


	//----- nvinfo : EIATTR_KPARAM_INFO
	.align		4
.L_64:
        /*0018*/ 	.byte	0x04, 0x17
        /*001a*/ 	.short	(.L_66 - .L_65)
.L_65:
        /*001c*/ 	.word	0x00000000
        /*0020*/ 	.short	0x0000
        /*0022*/ 	.short	0x0000
        /*0024*/ 	.byte	0x00, 0xf0, 0x21, 0x00


	//----- nvinfo : EIATTR_SPARSE_MMA_MASK
	.align		4
.L_66:
        /*0028*/ 	.byte	0x03, 0x50
        /*002a*/ 	.short	0x0000


	//----- nvinfo : EIATTR_MAXREG_COUNT
	.align		4
        /*002c*/ 	.byte	0x03, 0x1b
        /*002e*/ 	.short	0x00ff


	//----- nvinfo : EIATTR_MERCURY_ISA_VERSION
	.align		4
        /*0030*/ 	.byte	0x03, 0x5f
        /*0032*/ 	.short	0x0101


	//----- nvinfo : EIATTR_VRC_CTA_INIT_COUNT
	.align		4
        /*0034*/ 	.byte	0x02, 0x4a
	.zero		1
	.zero		1


	//----- nvinfo : EIATTR_EXIT_INSTR_OFFSETS
	.align		4
        /*0038*/ 	.byte	0x04, 0x1c
        /*003a*/ 	.short	(.L_68 - .L_67)


	//   ....[0]....
.L_67:
        /*003c*/ 	.word	0x00000130


	//   ....[1]....
        /*0040*/ 	.word	0x00000230


	//   ....[2]....
        /*0044*/ 	.word	0x00000260


	//----- nvinfo : EIATTR_MAX_THREADS
	.align		4
.L_68:
        /*0048*/ 	.byte	0x04, 0x05
        /*004a*/ 	.short	(.L_70 - .L_69)
.L_69:
        /*004c*/ 	.word	0x00000100
        /*0050*/ 	.word	0x00000001
        /*0054*/ 	.word	0x00000001


	//----- nvinfo : EIATTR_CBANK_PARAM_SIZE
	.align		4
.L_70:
        /*0058*/ 	.byte	0x03, 0x19
        /*005a*/ 	.short	0x0018


	//----- nvinfo : EIATTR_PARAM_CBANK
	.align		4
        /*005c*/ 	.byte	0x04, 0x0a
        /*005e*/ 	.short	(.L_72 - .L_71)
	.align		4
.L_71:
        /*0060*/ 	.word	index@(.nv.constant0._ZN3cub18CUB_300001_SM_10006detail8for_each13static_kernelINS2_12policy_hub_t12policy_500_tEmN6thrust24THRUST_300001_SM_1000_NS8cuda_cub20__uninitialized_fill7functorINS7_10device_ptrIiEEiEEEEvT0_T1_)
        /*0064*/ 	.short	0x0380
        /*0066*/ 	.short	0x0018


	//----- nvinfo : EIATTR_SW_WAR
	.align		4
.L_72:
        /*0068*/ 	.byte	0x04, 0x36
        /*006a*/ 	.short	(.L_74 - .L_73)
.L_73:
        /*006c*/ 	.word	0x00000008
.L_74:


//--------------------- .nv.info._ZN3cub18CUB_300001_SM_10006detail11EmptyKernelIvEEvv --------------------------
	.section	.nv.info._ZN3cub18CUB_300001_SM_10006detail11EmptyKernelIvEEvv,"",@"SHT_CUDA_INFO"
	.sectionflags	@""
	.align	4


	//----- nvinfo : EIATTR_CUDA_API_VERSION
	.align		4
        /*0000*/ 	.byte	0x04, 0x37
        /*0002*/ 	.short	(.L_76 - .L_75)
.L_75:
        /*0004*/ 	.word	0x00000082


	//----- nvinfo : EIATTR_SPARSE_MMA_MASK
	.align		4
.L_76:
        /*0008*/ 	.byte	0x03, 0x50
        /*000a*/ 	.short	0x0000


	//----- nvinfo : EIATTR_MAXREG_COUNT
	.align		4
        /*000c*/ 	.byte	0x03, 0x1b
        /*000e*/ 	.short	0x00ff


	//----- nvinfo : EIATTR_MERCURY_ISA_VERSION
	.align		4
        /*0010*/ 	.byte	0x03, 0x5f
        /*0012*/ 	.short	0x0101


	//----- nvinfo : EIATTR_VRC_CTA_INIT_COUNT
	.align		4
        /*0014*/ 	.byte	0x02, 0x4a
	.zero		1
	.zero		1


	//----- nvinfo : EIATTR_EXIT_INSTR_OFFSETS
	.align		4
        /*0018*/ 	.byte	0x04, 0x1c
        /*001a*/ 	.short	(.L_78 - .L_77)


	//   ....[0]....
.L_77:
        /*001c*/ 	.word	0x00000010


	//----- nvinfo : EIATTR_SW_WAR
	.align		4
.L_78:
        /*0020*/ 	.byte	0x04, 0x36
        /*0022*/ 	.short	(.L_80 - .L_79)
.L_79:
        /*0024*/ 	.word	0x00000008
.L_80:


//--------------------- .nv.info._Z9sumKernelPKiPim --------------------------
	.section	.nv.info._Z9sumKernelPKiPim,"",@"SHT_CUDA_INFO"
	.sectionflags	@""
	.align	4


	//----- nvinfo : EIATTR_CUDA_API_VERSION
	.align		4
        /*0000*/ 	.byte	0x04, 0x37
        /*0002*/ 	.short	(.L_82 - .L_81)
.L_81:
        /*0004*/ 	.word	0x00000082


	//----- nvinfo : EIATTR_KPARAM_INFO
	.align		4
.L_82:
        /*0008*/ 	.byte	0x04, 0x17
        /*000a*/ 	.short	(.L_84 - .L_83)
.L_83:
        /*000c*/ 	.word	0x00000000
        /*0010*/ 	.short	0x0002
        /*0012*/ 	.short	0x0010
        /*0014*/ 	.byte	0x00, 0xf0, 0x21, 0x00


	//----- nvinfo : EIATTR_KPARAM_INFO
	.align		4
.L_84:
        /*0018*/ 	.byte	0x04, 0x17
        /*001a*/ 	.short	(.L_86 - .L_85)
.L_85:
        /*001c*/ 	.word	0x00000000
        /*0020*/ 	.short	0x0001
        /*0022*/ 	.short	0x0008
        /*0024*/ 	.byte	0x00, 0xf5, 0x21, 0x00


	//----- nvinfo : EIATTR_KPARAM_INFO
	.align		4
.L_86:
        /*0028*/ 	.byte	0x04, 0x17
        /*002a*/ 	.short	(.L_88 - .L_87)
.L_87:
        /*002c*/ 	.word	0x00000000
        /*0030*/ 	.short	0x0000
        /*0032*/ 	.short	0x0000
        /*0034*/ 	.byte	0x00, 0xf5, 0x21, 0x00


	//----- nvinfo : EIATTR_SPARSE_MMA_MASK
	.align		4
.L_88:
        /*0038*/ 	.byte	0x03, 0x50
        /*003a*/ 	.short	0x0000


	//----- nvinfo : EIATTR_MAXREG_COUNT
	.align		4
        /*003c*/ 	.byte	0x03, 0x1b
        /*003e*/ 	.short	0x00ff


	//----- nvinfo : EIATTR_NUM_BARRIERS
	.align		4
        /*0040*/ 	.byte	0x02, 0x4c
        /*0042*/ 	.byte	0x01
	.zero		1


	//----- nvinfo : EIATTR_MERCURY_ISA_VERSION
	.align		4
        /*0044*/ 	.byte	0x03, 0x5f
        /*0046*/ 	.short	0x0101


	//----- nvinfo : EIATTR_COOP_GROUP_MASK_REGIDS
	.align		4
        /*0048*/ 	.byte	0x04, 0x29
        /*004a*/ 	.short	(.L_90 - .L_89)


	//   ....[0]....
.L_89:
        /*004c*/ 	.word	0xffffffff


	//----- nvinfo : EIATTR_COOP_GROUP_INSTR_OFFSETS
	.align		4
.L_90:
        /*0050*/ 	.byte	0x04, 0x28
        /*0052*/ 	.short	(.L_92 - .L_91)


	//   ....[0]....
.L_91:
        /*0054*/ 	.word	0x00000180


	//----- nvinfo : EIATTR_VRC_CTA_INIT_COUNT
	.align		4
.L_92:
        /*0058*/ 	.byte	0x02, 0x4a
	.zero		1
	.zero		1


	//----- nvinfo : EIATTR_EXIT_INSTR_OFFSETS
	.align		4
        /*005c*/ 	.byte	0x04, 0x1c
        /*005e*/ 	.short	(.L_94 - .L_93)


	//   ....[0]....
.L_93:
        /*0060*/ 	.word	0x000001c0


	//   ....[1]....
        /*0064*/ 	.word	0x00000290


	//----- nvinfo : EIATTR_CBANK_PARAM_SIZE
	.align		4
.L_94:
        /*0068*/ 	.byte	0x03, 0x19
        /*006a*/ 	.short	0x0018


	//----- nvinfo : EIATTR_PARAM_CBANK
	.align		4
        /*006c*/ 	.byte	0x04, 0x0a
        /*006e*/ 	.short	(.L_96 - .L_95)
	.align		4
.L_95:
        /*0070*/ 	.word	index@(.nv.constant0._Z9sumKernelPKiPim)
        /*0074*/ 	.short	0x0380
        /*0076*/ 	.short	0x0018


	//----- nvinfo : EIATTR_SW_WAR
	.align		4
.L_96:
        /*0078*/ 	.byte	0x04, 0x36
        /*007a*/ 	.short	(.L_98 - .L_97)
.L_97:
        /*007c*/ 	.word	0x00000008
.L_98:


//--------------------- .nv.callgraph             --------------------------
	.section	.nv.callgraph,"",@"SHT_CUDA_CALLGRAPH"
	.align	4
	.sectionentsize	8
	.align		4
        /*0000*/ 	.word	0x00000000
	.align		4
        /*0004*/ 	.word	0xffffffff
	.align		4
        /*0008*/ 	.word	0x00000000
	.align		4
        /*000c*/ 	.word	0xfffffffe
	.align		4
        /*0010*/ 	.word	0x00000000
	.align		4
        /*0014*/ 	.word	0xfffffffd
	.align		4
        /*0018*/ 	.word	0x00000000
	.align		4
        /*001c*/ 	.word	0xfffffffc


//--------------------- .nv.constant4             --------------------------
	.section	.nv.constant4,"a",@progbits
	.align	8
	.align		8
.nv.constant4:
        /*0000*/ 	.dword	_ZN34_INTERNAL_d7264185_4_k_cu_3d516ca94cuda3std3__45__cpo5beginE
	.align		8
        /*0008*/ 	.dword	_ZN34_INTERNAL_d7264185_4_k_cu_3d516ca94cuda3std3__45__cpo3endE
	.align		8
        /*0010*/ 	.dword	_ZN34_INTERNAL_d7264185_4_k_cu_3d516ca94cuda3std3__45__cpo6cbeginE
	.align		8
        /*0018*/ 	.dword	_ZN34_INTERNAL_d7264185_4_k_cu_3d516ca94cuda3std3__45__cpo4cendE
	.align		8
        /*0020*/ 	.dword	_ZN34_INTERNAL_d7264185_4_k_cu_3d516ca94cuda3std3__45__cpo6rbeginE
	.align		8
        /*0028*/ 	.dword	_ZN34_INTERNAL_d7264185_4_k_cu_3d516ca94cuda3std3__45__cpo4rendE
	.align		8
        /*0030*/ 	.dword	_ZN34_INTERNAL_d7264185_4_k_cu_3d516ca94cuda3std3__45__cpo7crbeginE
	.align		8
        /*0038*/ 	.dword	_ZN34_INTERNAL_d7264185_4_k_cu_3d516ca94cuda3std3__45__cpo5crendE
	.align		8
        /*0040*/ 	.dword	_ZN34_INTERNAL_d7264185_4_k_cu_3d516ca94cuda3std3__436_GLOBAL__N__d7264185_4_k_cu_3d516ca96ignoreE
	.align		8
        /*0048*/ 	.dword	_ZN34_INTERNAL_d7264185_4_k_cu_3d516ca94cuda3std3__419piecewise_constructE
	.align		8
        /*0050*/ 	.dword	_ZN34_INTERNAL_d7264185_4_k_cu_3d516ca94cuda3std3__48in_placeE
	.align		8
        /*0058*/ 	.dword	_ZN34_INTERNAL_d7264185_4_k_cu_3d516ca94cuda3std3__420unreachable_sentinelE
	.align		8
        /*0060*/ 	.dword	_ZN34_INTERNAL_d7264185_4_k_cu_3d516ca94cuda3std3__47nulloptE
	.align		8
        /*0068*/ 	.dword	_ZN34_INTERNAL_d7264185_4_k_cu_3d516ca94cuda3std3__48unexpectE
	.align		8
        /*0070*/ 	.dword	_ZN34_INTERNAL_d7264185_4_k_cu_3d516ca94cuda3std6ranges3__45__cpo4swapE
	.align		8
        /*0078*/ 	.dword	_ZN34_INTERNAL_d7264185_4_k_cu_3d516ca94cuda3std6ranges3__45__cpo9iter_moveE
	.align		8
        /*0080*/ 	.dword	_ZN34_INTERNAL_d7264185_4_k_cu_3d516ca94cuda3std6ranges3__45__cpo5beginE
	.align		8
        /*0088*/ 	.dword	_ZN34_INTERNAL_d7264185_4_k_cu_3d516ca94cuda3std6ranges3__45__cpo3endE
	.align		8
        /*0090*/ 	.dword	_ZN34_INTERNAL_d7264185_4_k_cu_3d516ca94cuda3std6ranges3__45__cpo6cbeginE
	.align		8
        /*0098*/ 	.dword	_ZN34_INTERNAL_d7264185_4_k_cu_3d516ca94cuda3std6ranges3__45__cpo4cendE
	.align		8
        /*00a0*/ 	.dword	_ZN34_INTERNAL_d7264185_4_k_cu_3d516ca94cuda3std6ranges3__45__cpo7advanceE
	.align		8
        /*00a8*/ 	.dword	_ZN34_INTERNAL_d7264185_4_k_cu_3d516ca94cuda3std6ranges3__45__cpo9iter_swapE
	.align		8
        /*00b0*/ 	.dword	_ZN34_INTERNAL_d7264185_4_k_cu_3d516ca94cuda3std6ranges3__45__cpo4nextE
	.align		8
        /*00b8*/ 	.dword	_ZN34_INTERNAL_d7264185_4_k_cu_3d516ca94cuda3std6ranges3__45__cpo4prevE
	.align		8
        /*00c0*/ 	.dword	_ZN34_INTERNAL_d7264185_4_k_cu_3d516ca94cuda3std6ranges3__45__cpo4dataE
	.align		8
        /*00c8*/ 	.dword	_ZN34_INTERNAL_d7264185_4_k_cu_3d516ca94cuda3std6ranges3__45__cpo5cdataE
	.align		8
        /*00d0*/ 	.dword	_ZN34_INTERNAL_d7264185_4_k_cu_3d516ca94cuda3std6ranges3__45__cpo4sizeE
	.align		8
        /*00d8*/ 	.dword	_ZN34_INTERNAL_d7264185_4_k_cu_3d516ca94cuda3std6ranges3__45__cpo5ssizeE
	.align		8
        /*00e0*/ 	.dword	_ZN34_INTERNAL_d7264185_4_k_cu_3d516ca94cuda3std6ranges3__45__cpo8distanceE
	.align		8
        /*00e8*/ 	.dword	_ZN34_INTERNAL_d7264185_4_k_cu_3d516ca96thrust24THRUST_300001_SM_1000_NS8cuda_cub3parE
	.align		8
        /*00f0*/ 	.dword	_ZN34_INTERNAL_d7264185_4_k_cu_3d516ca96thrust24THRUST_300001_SM_1000_NS8cuda_cub10par_nosyncE
	.align		8
        /*00f8*/ 	.dword	_ZN34_INTERNAL_d7264185_4_k_cu_3d516ca96thrust24THRUST_300001_SM_1000_NS6system6detail10sequential3seqE
	.align		8
        /*0100*/ 	.dword	_ZN34_INTERNAL_d7264185_4_k_cu_3d516ca96thrust24THRUST_300001_SM_1000_NS12placeholders2_1E
	.align		8
        /*0108*/ 	.dword	_ZN34_INTERNAL_d7264185_4_k_cu_3d516ca96thrust24THRUST_300001_SM_1000_NS12placeholders2_2E
	.align		8
        /*0110*/ 	.dword	_ZN34_INTERNAL_d7264185_4_k_cu_3d516ca96thrust24THRUST_300001_SM_1000_NS12placeholders2_3E
	.align		8
        /*0118*/ 	.dword	_ZN34_INTERNAL_d7264185_4_k_cu_3d516ca96thrust24THRUST_300001_SM_1000_NS12placeholders2_4E
	.align		8
        /*0120*/ 	.dword	_ZN34_INTERNAL_d7264185_4_k_cu_3d516ca96thrust24THRUST_300001_SM_1000_NS12placeholders2_5E
	.align		8
        /*0128*/ 	.dword	_ZN34_INTERNAL_d7264185_4_k_cu_3d516ca96thrust24THRUST_300001_SM_1000_NS12placeholders2_6E
	.align		8
        /*0130*/ 	.dword	_ZN34_INTERNAL_d7264185_4_k_cu_3d516ca96thrust24THRUST_300001_SM_1000_NS12placeholders2_7E
	.align		8
        /*0138*/ 	.dword	_ZN34_INTERNAL_d7264185_4_k_cu_3d516ca96thrust24THRUST_300001_SM_1000_NS12placeholders2_8E
	.align		8
        /*0140*/ 	.dword	_ZN34_INTERNAL_d7264185_4_k_cu_3d516ca96thrust24THRUST_300001_SM_1000_NS12placeholders2_9E
	.align		8
        /*0148*/ 	.dword	_ZN34_INTERNAL_d7264185_4_k_cu_3d516ca96thrust24THRUST_300001_SM_1000_NS12placeholders3_10E
	.align		8
        /*0150*/ 	.dword	_ZN34_INTERNAL_d7264185_4_k_cu_3d516ca96thrust24THRUST_300001_SM_1000_NS3seqE


//--------------------- .text._ZN3cub18CUB_300001_SM_10006detail8for_each13static_kernelINS2_12policy_hub_t12policy_500_tEmN6thrust24THRUST_300001_SM_1000_NS8cuda_cub20__uninitialized_fill7functorINS7_10device_ptrIiEEiEEEEvT0_T1_ --------------------------
	.section	.text._ZN3cub18CUB_300001_SM_10006detail8for_each13static_kernelINS2_12policy_hub_t12policy_500_tEmN6thrust24THRUST_300001_SM_1000_NS8cuda_cub20__uninitialized_fill7functorINS7_10device_ptrIiEEiEEEEvT0_T1_,"ax",@progbits
	.align	128
        .global         _ZN3cub18CUB_300001_SM_10006detail8for_each13static_kernelINS2_12policy_hub_t12policy_500_tEmN6thrust24THRUST_300001_SM_1000_NS8cuda_cub20__uninitialized_fill7functorINS7_10device_ptrIiEEiEEEEvT0_T1_
        .type           _ZN3cub18CUB_300001_SM_10006detail8for_each13static_kernelINS2_12policy_hub_t12policy_500_tEmN6thrust24THRUST_300001_SM_1000_NS8cuda_cub20__uninitialized_fill7functorINS7_10device_ptrIiEEiEEEEvT0_T1_,@function
        .size           _ZN3cub18CUB_300001_SM_10006detail8for_each13static_kernelINS2_12policy_hub_t12policy_500_tEmN6thrust24THRUST_300001_SM_1000_NS8cuda_cub20__uninitialized_fill7functorINS7_10device_ptrIiEEiEEEEvT0_T1_,(.L_x_4 - _ZN3cub18CUB_300001_SM_10006detail8for_each13static_kernelINS2_12policy_hub_t12policy_500_tEmN6thrust24THRUST_300001_SM_1000_NS8cuda_cub20__uninitialized_fill7functorINS7_10device_ptrIiEEiEEEEvT0_T1_)
        .other          _ZN3cub18CUB_300001_SM_10006detail8for_each13static_kernelINS2_12policy_hub_t12policy_500_tEmN6thrust24THRUST_300001_SM_1000_NS8cuda_cub20__uninitialized_fill7functorINS7_10device_ptrIiEEiEEEEvT0_T1_,@"STO_CUDA_ENTRY STV_DEFAULT"
_ZN3cub18CUB_300001_SM_10006detail8for_each13static_kernelINS2_12policy_hub_t12policy_500_tEmN6thrust24THRUST_300001_SM_1000_NS8cuda_cub20__uninitialized_fill7functorINS7_10device_ptrIiEEiEEEEvT0_T1_:
.text._ZN3cub18CUB_300001_SM_10006detail8for_each13static_kernelINS2_12policy_hub_t12policy_500_tEmN6thrust24THRUST_300001_SM_1000_NS8cuda_cub20__uninitialized_fill7functorINS7_10device_ptrIiEEiEEEEvT0_T1_:
[----:B------:R-:W-:Y:S08]  /*0000*/  LDC R1, c[0x0][0x37c] ;  /* 0x0000df00ff017b82 */ /* 0x000ff00000000800 */
[----:B------:R-:W0:Y:S01]  /*0010*/  S2UR UR4, SR_CTAID.X ;  /* 0x00000000000479c3 */ /* 0x000e220000002500 */
[----:B------:R-:W1:Y:S01]  /*0020*/  LDCU.64 UR6, c[0x0][0x380] ;  /* 0x00007000ff0677ac */ /* 0x000e620008000a00 */
[----:B------:R-:W2:Y:S01]  /*0030*/  LDCU.64 UR8, c[0x0][0x358] ;  /* 0x00006b00ff0877ac */ /* 0x000ea20008000a00 */
[----:B0-----:R-:W-:-:S04]  /*0040*/  UIMAD.WIDE.U32 UR4, UR4, 0x200, URZ ;  /* 0x00000200040478a5 */ /* 0x001fc8000f8e00ff */
[----:B-1----:R-:W-:-:S04]  /*0050*/  UIADD3 UR6, UP0, UPT, -UR4, UR6, URZ ;  /* 0x0000000604067290 */ /* 0x002fc8000ff1e1ff */
[----:B------:R-:W-:Y:S02]  /*0060*/  UIADD3.X UR7, UPT, UPT, ~UR5, UR7, URZ, UP0, !UPT ;  /* 0x0000000705077290 */ /* 0x000fe400087fe5ff */
[----:B------:R-:W-:-:S04]  /*0070*/  UISETP.GE.U32.AND UP0, UPT, UR6, 0x200, UPT ;  /* 0x000002000600788c */ /* 0x000fc8000bf06070 */
[----:B------:R-:W-:-:S09]  /*0080*/  UISETP.GE.U32.AND.EX UP0, UPT, UR7, URZ, UPT, UP0 ;  /* 0x000000ff0700728c */ /* 0x000fd2000bf06100 */
[----:B--2---:R-:W-:Y:S05]  /*0090*/  BRA.U !UP0, `(.L_x_0) ;  /* 0x0000000108287547 */ /* 0x004fea000b800000 */
[----:B------:R-:W0:Y:S01]  /*00a0*/  S2R R0, SR_TID.X ;  /* 0x0000000000007919 */ /* 0x000e220000002100 */
[----:B------:R-:W1:Y:S01]  /*00b0*/  LDCU.64 UR6, c[0x0][0x388] ;  /* 0x00007100ff0677ac */ /* 0x000e620008000a00 */
[----:B------:R-:W2:Y:S01]  /*00c0*/  LDC R5, c[0x0][0x390] ;  /* 0x0000e400ff057b82 */ /* 0x000ea20000000800 */
[----:B0-----:R-:W-:-:S05]  /*00d0*/  IADD3 R0, P0, PT, R0, UR4, RZ ;  /* 0x0000000400007c10 */ /* 0x001fca000ff1e0ff */
[----:B------:R-:W-:Y:S01]  /*00e0*/  IMAD.X R3, RZ, RZ, UR5, P0 ;  /* 0x00000005ff037e24 */ /* 0x000fe200080e06ff */
[----:B-1----:R-:W-:-:S04]  /*00f0*/  LEA R2, P0, R0, UR6, 0x2 ;  /* 0x0000000600027c11 */ /* 0x002fc8000f8010ff */
[----:B------:R-:W-:-:S05]  /*0100*/  LEA.HI.X R3, R0, UR7, R3, 0x2, P0 ;  /* 0x0000000700037c11 */ /* 0x000fca00080f1403 */
[----:B--2---:R-:W-:Y:S04]  /*0110*/  STG.E desc[UR8][R2.64], R5 ;  /* 0x0000000502007986 */ /* 0x004fe8000c101908 */
[----:B------:R-:W-:Y:S01]  /*0120*/  STG.E desc[UR8][R2.64+0x400], R5 ;  /* 0x0004000502007986 */ /* 0x000fe2000c101908 */
[----:B------:R-:W-:Y:S05]  /*0130*/  EXIT ;  /* 0x000000000000794d */ /* 0x000fea0003800000 */
.L_x_0:
[----:B------:R-:W0:Y:S01]  /*0140*/  S2R R0, SR_TID.X ;  /* 0x0000000000007919 */ /* 0x000e220000002100 */
[----:B------:R-:W-:Y:S01]  /*0150*/  IMAD.U32 R2, RZ, RZ, UR7 ;  /* 0x00000007ff027e24 */ /* 0x000fe2000f8e00ff */
[----:B------:R-:W1:Y:S01]  /*0160*/  LDCU.64 UR10, c[0x0][0x388] ;  /* 0x00007100ff0a77ac */ /* 0x000e620008000a00 */
[----:B------:R-:W-:Y:S01]  /*0170*/  IMAD.U32 R4, RZ, RZ, UR7 ;  /* 0x00000007ff047e24 */ /* 0x000fe2000f8e00ff */
[----:B0-----:R-:W-:-:S04]  /*0180*/  ISETP.LT.U32.AND P0, PT, R0, UR6, PT ;  /* 0x0000000600007c0c */ /* 0x001fc8000bf01070 */
[----:B------:R-:W-:Y:S01]  /*0190*/  ISETP.GT.U32.AND.EX P0, PT, R2, RZ, PT, P0 ;  /* 0x000000ff0200720c */ /* 0x000fe20003f04100 */
[C---:B------:R-:W-:Y:S01]  /*01a0*/  VIADD R2, R0.reuse, 0x100 ;  /* 0x0000010000027836 */ /* 0x040fe20000000000 */
[----:B------:R-:W-:-:S04]  /*01b0*/  IADD3 R0, P2, PT, R0, UR4, RZ ;  /* 0x0000000400007c10 */ /* 0x000fc8000ff5e0ff */
[----:B------:R-:W-:Y:S01]  /*01c0*/  ISETP.LT.U32.AND P1, PT, R2, UR6, PT ;  /* 0x0000000602007c0c */ /* 0x000fe2000bf21070 */
[----:B------:R-:W-:Y:S01]  /*01d0*/  IMAD.X R3, RZ, RZ, UR5, P2 ;  /* 0x00000005ff037e24 */ /* 0x000fe200090e06ff */
[----:B-1----:R-:W-:Y:S02]  /*01e0*/  LEA R2, P2, R0, UR10, 0x2 ;  /* 0x0000000a00027c11 */ /* 0x002fe4000f8410ff */
[----:B------:R-:W-:Y:S02]  /*01f0*/  ISETP.GT.U32.AND.EX P1, PT, R4, RZ, PT, P1 ;  /* 0x000000ff0400720c */ /* 0x000fe40003f24110 */
[----:B------:R-:W-:Y:S01]  /*0200*/  LEA.HI.X R3, R0, UR11, R3, 0x2, P2 ;  /* 0x0000000b00037c11 */ /* 0x000fe200090f1403 */
[----:B------:R-:W0:Y:S04]  /*0210*/  @P0 LDC R5, c[0x0][0x390] ;  /* 0x0000e400ff050b82 */ /* 0x000e280000000800 */
[----:B0-----:R0:W-:Y:S06]  /*0220*/  @P0 STG.E desc[UR8][R2.64], R5 ;  /* 0x0000000502000986 */ /* 0x0011ec000c101908 */
[----:B------:R-:W-:Y:S05]  /*0230*/  @!P1 EXIT ;  /* 0x000000000000994d */ /* 0x000fea0003800000 */
[----:B0-----:R-:W0:Y:S02]  /*0240*/  LDC R5, c[0x0][0x390] ;  /* 0x0000e400ff057b82 */ /* 0x001e240000000800 */
[----:B0-----:R-:W-:Y:S01]  /*0250*/  STG.E desc[UR8][R2.64+0x400], R5 ;  /* 0x0004000502007986 */ /* 0x001fe2000c101908 */
[----:B------:R-:W-:Y:S05]  /*0260*/  EXIT ;  /* 0x000000000000794d */ /* 0x000fea0003800000 */
.L_x_1:
[----:B------:R-:W-:-:S00]  /*0270*/  BRA `(.L_x_1) ;  /* 0xfffffffc00fc7947 */ /* 0x000fc0000383ffff */
[----:B------:R-:W-:-:S00]  /*0280*/  NOP ;  /* 0x0000000000007918 */ /* 0x000fc00000000000 */
[----:B------:R-:W-:-:S00]  /*0290*/  NOP ;  /* 0x0000000000007918 */ /* 0x000fc00000000000 */
[----:B------:R-:W-:-:S00]  /*02a0*/  NOP ;  /* 0x0000000000007918 */ /* 0x000fc00000000000 */
[----:B------:R-:W-:-:S00]  /*02b0*/  NOP ;  /* 0x0000000000007918 */ /* 0x000fc00000000000 */
[----:B------:R-:W-:-:S00]  /*02c0*/  NOP ;  /* 0x0000000000007918 */ /* 0x000fc00000000000 */
[----:B------:R-:W-:-:S00]  /*02d0*/  NOP ;  /* 0x0000000000007918 */ /* 0x000fc00000000000 */
[----:B------:R-:W-:-:S00]  /*02e0*/  NOP ;  /* 0x0000000000007918 */ /* 0x000fc00000000000 */
[----:B------:R-:W-:-:S00]  /*02f0*/  NOP ;  /* 0x0000000000007918 */ /* 0x000fc00000000000 */
.L_x_4:


//--------------------- .text._ZN3cub18CUB_300001_SM_10006detail11EmptyKernelIvEEvv --------------------------
	.section	.text._ZN3cub18CUB_300001_SM_10006detail11EmptyKernelIvEEvv,"ax",@progbits
	.align	128
        .global         _ZN3cub18CUB_300001_SM_10006detail11EmptyKernelIvEEvv
        .type           _ZN3cub18CUB_300001_SM_10006detail11EmptyKernelIvEEvv,@function
        .size           _ZN3cub18CUB_300001_SM_10006detail11EmptyKernelIvEEvv,(.L_x_5 - _ZN3cub18CUB_300001_SM_10006detail11EmptyKernelIvEEvv)
        .other          _ZN3cub18CUB_300001_SM_10006detail11EmptyKernelIvEEvv,@"STO_CUDA_ENTRY STV_DEFAULT"
_ZN3cub18CUB_300001_SM_10006detail11EmptyKernelIvEEvv:
.text._ZN3cub18CUB_300001_SM_10006detail11EmptyKernelIvEEvv:
[----:B------:R-:W-:Y:S01]  /*0000*/  LDC R1, c[0x0][0x37c] ;  /* 0x0000df00ff017b82 */ /* 0x000fe20000000800 */
[----:B------:R-:W-:Y:S05]  /*0010*/  EXIT ;  /* 0x000000000000794d */ /* 0x000fea0003800000 */
.L_x_2:
        /* <DEDUP_REMOVED lines=14> */
.L_x_5:


//--------------------- .text._Z9sumKernelPKiPim  --------------------------
	.section	.text._Z9sumKernelPKiPim,"ax",@progbits
	.align	128
        .global         _Z9sumKernelPKiPim
        .type           _Z9sumKernelPKiPim,@function
        .size           _Z9sumKernelPKiPim,(.L_x_6 - _Z9sumKernelPKiPim)
        .other          _Z9sumKernelPKiPim,@"STO_CUDA_ENTRY STV_DEFAULT"
_Z9sumKernelPKiPim:
.text._Z9sumKernelPKiPim:
[----:B------:R-:W-:Y:S01]  /*0000*/  LDC R1, c[0x0][0x37c] ;  /* 0x0000df00ff017b82 */ /* 0x000fe20000000800 */
[----:B------:R-:W0:Y:S07]  /*0010*/  S2R R7, SR_TID.X ;  /* 0x0000000000077919 */ /* 0x000e2e0000002100 */
[----:B------:R-:W0:Y:S01]  /*0020*/  S2UR UR4, SR_CTAID.X ;  /* 0x00000000000479c3 */ /* 0x000e220000002500 */
[----:B------:R-:W1:Y:S07]  /*0030*/  LDCU.64 UR6, c[0x0][0x390] ;  /* 0x00007200ff0677ac */ /* 0x000e6e0008000a00 */
[----:B------:R-:W0:Y:S02]  /*0040*/  LDC R0, c[0x0][0x360] ;  /* 0x0000d800ff007b82 */ /* 0x000e240000000800 */
[----:B0-----:R-:W-:-:S05]  /*0050*/  IMAD R0, R0, UR4, R7 ;  /* 0x0000000400007c24 */ /* 0x001fca000f8e0207 */
[----:B-1----:R-:W-:Y:S02]  /*0060*/  ISETP.GE.U32.AND P0, PT, R0, UR6, PT ;  /* 0x0000000600007c0c */ /* 0x002fe4000bf06070 */
[----:B------:R-:W-:-:S04]  /*0070*/  SHF.R.S32.HI R3, RZ, 0x1f, R0 ;  /* 0x0000001fff037819 */ /* 0x000fc80000011400 */
[----:B------:R-:W-:Y:S01]  /*0080*/  ISETP.GE.U32.AND.EX P0, PT, R3, UR7, PT, P0 ;  /* 0x0000000703007c0c */ /* 0x000fe2000bf06100 */
[----:B------:R-:W0:-:S12]  /*0090*/  LDCU.64 UR6, c[0x0][0x358] ;  /* 0x00006b00ff0677ac */ /* 0x000e180008000a00 */
[----:B------:R-:W1:Y:S02]  /*00a0*/  @!P0 LDC.64 R4, c[0x0][0x380] ;  /* 0x0000e000ff048b82 */ /* 0x000e640000000a00 */
[----:B-1----:R-:W-:-:S04]  /*00b0*/  @!P0 LEA R2, P1, R0, R4, 0x2 ;  /* 0x0000000400028211 */ /* 0x002fc800078210ff */
[----:B------:R-:W-:Y:S01]  /*00c0*/  @!P0 LEA.HI.X R3, R0, R5, R3, 0x2, P1 ;  /* 0x0000000500038211 */ /* 0x000fe200008f1403 */
[----:B------:R-:W-:-:S06]  /*00d0*/  IMAD.MOV.U32 R0, RZ, RZ, RZ ;  /* 0x000000ffff007224 */ /* 0x000fcc00078e00ff */
[----:B0-----:R-:W2:Y:S01]  /*00e0*/  @!P0 LDG.E R0, desc[UR6][R2.64] ;  /* 0x0000000602008981 */ /* 0x001ea2000c1e1900 */
[----:B------:R-:W-:Y:S01]  /*00f0*/  ISETP.NE.AND P1, PT, R7, RZ, PT ;  /* 0x000000ff0700720c */ /* 0x000fe20003f25270 */
[----:B------:R-:W0:Y:S02]  /*0100*/  S2R R4, SR_LANEID ;  /* 0x0000000000047919 */ /* 0x000e240000000000 */
[----:B0-----:R-:W-:-:S13]  /*0110*/  ISETP.NE.AND P0, PT, R4, RZ, PT ;  /* 0x000000ff0400720c */ /* 0x001fda0003f05270 */
[----:B------:R-:W0:Y:S01]  /*0120*/  @!P0 S2R R6, SR_CgaCtaId ;  /* 0x0000000000068919 */ /* 0x000e220000008800 */
[----:B------:R-:W-:Y:S02]  /*0130*/  @!P0 MOV R5, 0x400 ;  /* 0x0000040000058802 */ /* 0x000fe40000000f00 */
[----:B------:R-:W-:-:S04]  /*0140*/  @!P0 SHF.R.U32.HI R4, RZ, 0x3, R7 ;  /* 0x00000003ff048819 */ /* 0x000fc80000011607 */
[----:B------:R-:W-:Y:S02]  /*0150*/  @!P0 LOP3.LUT R4, R4, 0x7c, RZ, 0xc0, !PT ;  /* 0x0000007c04048812 */ /* 0x000fe400078ec0ff */
[----:B0-----:R-:W-:-:S05]  /*0160*/  @!P0 LEA R5, R6, R5, 0x18 ;  /* 0x0000000506058211 */ /* 0x001fca00078ec0ff */
[----:B------:R-:W-:Y:S01]  /*0170*/  @!P0 IMAD.IADD R4, R4, 0x1, R5 ;  /* 0x0000000104048824 */ /* 0x000fe200078e0205 */
[----:B--2---:R-:W0:Y:S02]  /*0180*/  REDUX.SUM.S32 UR4, R0 ;  /* 0x00000000000473c4 */ /* 0x004e24000000c200 */
[----:B0-----:R-:W-:-:S05]  /*0190*/  IMAD.U32 R13, RZ, RZ, UR4 ;  /* 0x00000004ff0d7e24 */ /* 0x001fca000f8e00ff */
[----:B------:R0:W-:Y:S01]  /*01a0*/  @!P0 STS [R4+0x8], R13 ;  /* 0x0000080d04008388 */ /* 0x0001e20000000800 */
[----:B------:R-:W-:Y:S06]  /*01b0*/  BAR.SYNC.DEFER_BLOCKING 0x0 ;  /* 0x0000000000007b1d */ /* 0x000fec0000010000 */
[----:B------:R-:W-:Y:S05]  /*01c0*/  @P1 EXIT ;  /* 0x000000000000194d */ /* 0x000fea0003800000 */
[----:B------:R-:W1:Y:S01]  /*01d0*/  S2UR UR5, SR_CgaCtaId ;  /* 0x00000000000579c3 */ /* 0x000e620000008800 */
[----:B------:R-:W-:-:S07]  /*01e0*/  UMOV UR4, 0x400 ;  /* 0x0000040000047882 */ /* 0x000fce0000000000 */
[----:B------:R-:W2:Y:S01]  /*01f0*/  LDC.64 R2, c[0x0][0x388] ;  /* 0x0000e200ff027b82 */ /* 0x000ea20000000a00 */
[----:B-1----:R-:W-:-:S09]  /*0200*/  ULEA UR4, UR5, UR4, 0x18 ;  /* 0x0000000405047291 */ /* 0x002fd2000f8ec0ff */
[----:B------:R-:W-:Y:S04]  /*0210*/  LDS R9, [UR4+0xc] ;  /* 0x00000c04ff097984 */ /* 0x000fe80008000800 */
[----:B0-----:R-:W0:Y:S04]  /*0220*/  LDS.128 R4, [UR4+0x10] ;  /* 0x00001004ff047984 */ /* 0x001e280008000c00 */
[----:B------:R-:W1:Y:S01]  /*0230*/  LDS.64 R10, [UR4+0x20] ;  /* 0x00002004ff0a7984 */ /* 0x000e620008000a00 */
[----:B0-----:R-:W-:-:S04]  /*0240*/  IADD3 R4, PT, PT, R4, R9, R13 ;  /* 0x0000000904047210 */ /* 0x001fc80007ffe00d */
[----:B------:R-:W-:-:S04]  /*0250*/  IADD3 R4, PT, PT, R6, R4, R5 ;  /* 0x0000000406047210 */ /* 0x000fc80007ffe005 */
[----:B-1----:R-:W-:-:S05]  /*0260*/  IADD3 R4, PT, PT, R10, R4, R7 ;  /* 0x000000040a047210 */ /* 0x002fca0007ffe007 */
[----:B------:R-:W-:-:S05]  /*0270*/  IMAD.IADD R11, R4, 0x1, R11 ;  /* 0x00000001040b7824 */ /* 0x000fca00078e020b */
[----:B--2---:R-:W-:Y:S01]  /*0280*/  ATOM.E.ADD.S32.STRONG.GPU PT, RZ, desc[UR6][R2.64], R11 ;  /* 0x8000000b02ff798a */ /* 0x004fe200081ef306 */
[----:B------:R-:W-:Y:S05]  /*0290*/  EXIT ;  /* 0x000000000000794d */ /* 0x000fea0003800000 */
.L_x_3:
        /* <DEDUP_REMOVED lines=14> */
.L_x_6:


//--------------------- .nv.shared.reserved.0     --------------------------
	.section	.nv.shared.reserved.0,"aw",@nobits
	.weak		__nv_reservedSMEM_offset_0_alias
	.size		__nv_reservedSMEM_offset_0_alias, 0, 64
	.other		__nv_reservedSMEM_offset_0_alias,@"STO_CUDA_RESERVED_SHARED STV_DEFAULT"
__nv_reservedSMEM_offset_0_alias:
	.zero		0
	.zero		64


//--------------------- .nv.global                --------------------------
	.section	.nv.global,"aw",@nobits
.nv.global:
	.type		_ZN34_INTERNAL_d7264185_4_k_cu_3d516ca96thrust24THRUST_300001_SM_1000_NS3seqE,@object
	.size		_ZN34_INTERNAL_d7264185_4_k_cu_3d516ca96thrust24THRUST_300001_SM_1000_NS3seqE,(_ZN34_INTERNAL_d7264185_4_k_cu_3d516ca94cuda3std3__48in_placeE - _ZN34_INTERNAL_d7264185_4_k_cu_3d516ca96thrust24THRUST_300001_SM_1000_NS3seqE)
_ZN34_INTERNAL_d7264185_4_k_cu_3d516ca96thrust24THRUST_300001_SM_1000_NS3seqE:
	.zero		1
	.type		_ZN34_INTERNAL_d7264185_4_k_cu_3d516ca94cuda3std3__48in_placeE,@object
	.size		_ZN34_INTERNAL_d7264185_4_k_cu_3d516ca94cuda3std3__48in_placeE,(_ZN34_INTERNAL_d7264185_4_k_cu_3d516ca94cuda3std6ranges3__45__cpo4sizeE - _ZN34_INTERNAL_d7264185_4_k_cu_3d516ca94cuda3std3__48in_placeE)
_ZN34_INTERNAL_d7264185_4_k_cu_3d516ca94cuda3std3__48in_placeE:
	.zero		1
	.type		_ZN34_INTERNAL_d7264185_4_k_cu_3d516ca94cuda3std6ranges3__45__cpo4sizeE,@object
	.size		_ZN34_INTERNAL_d7264185_4_k_cu_3d516ca94cuda3std6ranges3__45__cpo4sizeE,(_ZN34_INTERNAL_d7264185_4_k_cu_3d516ca96thrust24THRUST_300001_SM_1000_NS12placeholders2_3E - _ZN34_INTERNAL_d7264185_4_k_cu_3d516ca94cuda3std6ranges3__45__cpo4sizeE)
_ZN34_INTERNAL_d7264185_4_k_cu_3d516ca94cuda3std6ranges3__45__cpo4sizeE:
	.zero		1
	.type		_ZN34_INTERNAL_d7264185_4_k_cu_3d516ca96thrust24THRUST_300001_SM_1000_NS12placeholders2_3E,@object
	.size		_ZN34_INTERNAL_d7264185_4_k_cu_3d516ca96thrust24THRUST_300001_SM_1000_NS12placeholders2_3E,(_ZN34_INTERNAL_d7264185_4_k_cu_3d516ca94cuda3std3__45__cpo6cbeginE - _ZN34_INTERNAL_d7264185_4_k_cu_3d516ca96thrust24THRUST_300001_SM_1000_NS12placeholders2_3E)
_ZN34_INTERNAL_d7264185_4_k_cu_3d516ca96thrust24THRUST_300001_SM_1000_NS12placeholders2_3E:
	.zero		1
	.type		_ZN34_INTERNAL_d7264185_4_k_cu_3d516ca94cuda3std3__45__cpo6cbeginE,@object
	.size		_ZN34_INTERNAL_d7264185_4_k_cu_3d516ca94cuda3std3__45__cpo6cbeginE,(_ZN34_INTERNAL_d7264185_4_k_cu_3d516ca94cuda3std6ranges3__45__cpo6cbeginE - _ZN34_INTERNAL_d7264185_4_k_cu_3d516ca94cuda3std3__45__cpo6cbeginE)
_ZN34_INTERNAL_d7264185_4_k_cu_3d516ca94cuda3std3__45__cpo6cbeginE:
	.zero		1
	.type		_ZN34_INTERNAL_d7264185_4_k_cu_3d516ca94cuda3std6ranges3__45__cpo6cbeginE,@object
	.size		_ZN34_INTERNAL_d7264185_4_k_cu_3d516ca94cuda3std6ranges3__45__cpo6cbeginE,(_ZN34_INTERNAL_d7264185_4_k_cu_3d516ca96thrust24THRUST_300001_SM_1000_NS12placeholders2_7E - _ZN34_INTERNAL_d7264185_4_k_cu_3d516ca94cuda3std6ranges3__45__cpo6cbeginE)
_ZN34_INTERNAL_d7264185_4_k_cu_3d516ca94cuda3std6ranges3__45__cpo6cbeginE:
	.zero		1
	.type		_ZN34_INTERNAL_d7264185_4_k_cu_3d516ca96thrust24THRUST_300001_SM_1000_NS12placeholders2_7E,@object
	.size		_ZN34_INTERNAL_d7264185_4_k_cu_3d516ca96thrust24THRUST_300001_SM_1000_NS12placeholders2_7E,(_ZN34_INTERNAL_d7264185_4_k_cu_3d516ca94cuda3std3__45__cpo7crbeginE - _ZN34_INTERNAL_d7264185_4_k_cu_3d516ca96thrust24THRUST_300001_SM_1000_NS12placeholders2_7E)
_ZN34_INTERNAL_d7264185_4_k_cu_3d516ca96thrust24THRUST_300001_SM_1000_NS12placeholders2_7E:
	.zero		1
	.type		_ZN34_INTERNAL_d7264185_4_k_cu_3d516ca94cuda3std3__45__cpo7crbeginE,@object
	.size		_ZN34_INTERNAL_d7264185_4_k_cu_3d516ca94cuda3std3__45__cpo7crbeginE,(_ZN34_INTERNAL_d7264185_4_k_cu_3d516ca94cuda3std6ranges3__45__cpo4nextE - _ZN34_INTERNAL_d7264185_4_k_cu_3d516ca94cuda3std3__45__cpo7crbeginE)
_ZN34_INTERNAL_d7264185_4_k_cu_3d516ca94cuda3std3__45__cpo7crbeginE:
	.zero		1
	.type		_ZN34_INTERNAL_d7264185_4_k_cu_3d516ca94cuda3std6ranges3__45__cpo4nextE,@object
	.size		_ZN34_INTERNAL_d7264185_4_k_cu_3d516ca94cuda3std6ranges3__45__cpo4nextE,(_ZN34_INTERNAL_d7264185_4_k_cu_3d516ca94cuda3std6ranges3__45__cpo4swapE - _ZN34_INTERNAL_d7264185_4_k_cu_3d516ca94cuda3std6ranges3__45__cpo4nextE)
_ZN34_INTERNAL_d7264185_4_k_cu_3d516ca94cuda3std6ranges3__45__cpo4nextE:
	.zero		1
	.type		_ZN34_INTERNAL_d7264185_4_k_cu_3d516ca94cuda3std6ranges3__45__cpo4swapE,@object
	.size		_ZN34_INTERNAL_d7264185_4_k_cu_3d516ca94cuda3std6ranges3__45__cpo4swapE,(_ZN34_INTERNAL_d7264185_4_k_cu_3d516ca96thrust24THRUST_300001_SM_1000_NS8cuda_cub10par_nosyncE - _ZN34_INTERNAL_d7264185_4_k_cu_3d516ca94cuda3std6ranges3__45__cpo4swapE)
_ZN34_INTERNAL_d7264185_4_k_cu_3d516ca94cuda3std6ranges3__45__cpo4swapE:
	.zero		1
	.type		_ZN34_INTERNAL_d7264185_4_k_cu_3d516ca96thrust24THRUST_300001_SM_1000_NS8cuda_cub10par_nosyncE,@object
	.size		_ZN34_INTERNAL_d7264185_4_k_cu_3d516ca96thrust24THRUST_300001_SM_1000_NS8cuda_cub10par_nosyncE,(_ZN34_INTERNAL_d7264185_4_k_cu_3d516ca96thrust24THRUST_300001_SM_1000_NS12placeholders2_9E - _ZN34_INTERNAL_d7264185_4_k_cu_3d516ca96thrust24THRUST_300001_SM_1000_NS8cuda_cub10par_nosyncE)
_ZN34_INTERNAL_d7264185_4_k_cu_3d516ca96thrust24THRUST_300001_SM_1000_NS8cuda_cub10par_nosyncE:
	.zero		1
	.type		_ZN34_INTERNAL_d7264185_4_k_cu_3d516ca96thrust24THRUST_300001_SM_1000_NS12placeholders2_9E,@object
	.size		_ZN34_INTERNAL_d7264185_4_k_cu_3d516ca96thrust24THRUST_300001_SM_1000_NS12placeholders2_9E,(_ZN34_INTERNAL_d7264185_4_k_cu_3d516ca94cuda3std3__436_GLOBAL__N__d7264185_4_k_cu_3d516ca96ignoreE - _ZN34_INTERNAL_d7264185_4_k_cu_3d516ca96thrust24THRUST_300001_SM_1000_NS12placeholders2_9E)
_ZN34_INTERNAL_d7264185_4_k_cu_3d516ca96thrust24THRUST_300001_SM_1000_NS12placeholders2_9E:
	.zero		1
	.type		_ZN34_INTERNAL_d7264185_4_k_cu_3d516ca94cuda3std3__436_GLOBAL__N__d7264185_4_k_cu_3d516ca96ignoreE,@object
	.size		_ZN34_INTERNAL_d7264185_4_k_cu_3d516ca94cuda3std3__436_GLOBAL__N__d7264185_4_k_cu_3d516ca96ignoreE,(_ZN34_INTERNAL_d7264185_4_k_cu_3d516ca94cuda3std6ranges3__45__cpo4dataE - _ZN34_INTERNAL_d7264185_4_k_cu_3d516ca94cuda3std3__436_GLOBAL__N__d7264185_4_k_cu_3d516ca96ignoreE)
_ZN34_INTERNAL_d7264185_4_k_cu_3d516ca94cuda3std3__436_GLOBAL__N__d7264185_4_k_cu_3d516ca96ignoreE:
	.zero		1
	.type		_ZN34_INTERNAL_d7264185_4_k_cu_3d516ca94cuda3std6ranges3__45__cpo4dataE,@object
	.size		_ZN34_INTERNAL_d7264185_4_k_cu_3d516ca94cuda3std6ranges3__45__cpo4dataE,(_ZN34_INTERNAL_d7264185_4_k_cu_3d516ca96thrust24THRUST_300001_SM_1000_NS12placeholders2_1E - _ZN34_INTERNAL_d7264185_4_k_cu_3d516ca94cuda3std6ranges3__45__cpo4dataE)
_ZN34_INTERNAL_d7264185_4_k_cu_3d516ca94cuda3std6ranges3__45__cpo4dataE:
	.zero		1
	.type		_ZN34_INTERNAL_d7264185_4_k_cu_3d516ca96thrust24THRUST_300001_SM_1000_NS12placeholders2_1E,@object
	.size		_ZN34_INTERNAL_d7264185_4_k_cu_3d516ca96thrust24THRUST_300001_SM_1000_NS12placeholders2_1E,(_ZN34_INTERNAL_d7264185_4_k_cu_3d516ca94cuda3std3__45__cpo5beginE - _ZN34_INTERNAL_d7264185_4_k_cu_3d516ca96thrust24THRUST_300001_SM_1000_NS12placeholders2_1E)
_ZN34_INTERNAL_d7264185_4_k_cu_3d516ca96thrust24THRUST_300001_SM_1000_NS12placeholders2_1E:
	.zero		1
	.type		_ZN34_INTERNAL_d7264185_4_k_cu_3d516ca94cuda3std3__45__cpo5beginE,@object
	.size		_ZN34_INTERNAL_d7264185_4_k_cu_3d516ca94cuda3std3__45__cpo5beginE,(_ZN34_INTERNAL_d7264185_4_k_cu_3d516ca94cuda3std6ranges3__45__cpo5beginE - _ZN34_INTERNAL_d7264185_4_k_cu_3d516ca94cuda3std3__45__cpo5beginE)
_ZN34_INTERNAL_d7264185_4_k_cu_3d516ca94cuda3std3__45__cpo5beginE:
	.zero		1
	.type		_ZN34_INTERNAL_d7264185_4_k_cu_3d516ca94cuda3std6ranges3__45__cpo5beginE,@object
	.size		_ZN34_INTERNAL_d7264185_4_k_cu_3d516ca94cuda3std6ranges3__45__cpo5beginE,(_ZN34_INTERNAL_d7264185_4_k_cu_3d516ca96thrust24THRUST_300001_SM_1000_NS12placeholders2_5E - _ZN34_INTERNAL_d7264185_4_k_cu_3d516ca94cuda3std6ranges3__45__cpo5beginE)
_ZN34_INTERNAL_d7264185_4_k_cu_3d516ca94cuda3std6ranges3__45__cpo5beginE:
	.zero		1
	.type		_ZN34_INTERNAL_d7264185_4_k_cu_3d516ca96thrust24THRUST_300001_SM_1000_NS12placeholders2_5E,@object
	.size		_ZN34_INTERNAL_d7264185_4_k_cu_3d516ca96thrust24THRUST_300001_SM_1000_NS12placeholders2_5E,(_ZN34_INTERNAL_d7264185_4_k_cu_3d516ca94cuda3std3__45__cpo6rbeginE - _ZN34_INTERNAL_d7264185_4_k_cu_3d516ca96thrust24THRUST_300001_SM_1000_NS12placeholders2_5E)
_ZN34_INTERNAL_d7264185_4_k_cu_3d516ca96thrust24THRUST_300001_SM_1000_NS12placeholders2_5E:
	.zero		1
	.type		_ZN34_INTERNAL_d7264185_4_k_cu_3d516ca94cuda3std3__45__cpo6rbeginE,@object
	.size		_ZN34_INTERNAL_d7264185_4_k_cu_3d516ca94cuda3std3__45__cpo6rbeginE,(_ZN34_INTERNAL_d7264185_4_k_cu_3d516ca94cuda3std6ranges3__45__cpo7advanceE - _ZN34_INTERNAL_d7264185_4_k_cu_3d516ca94cuda3std3__45__cpo6rbeginE)
_ZN34_INTERNAL_d7264185_4_k_cu_3d516ca94cuda3std3__45__cpo6rbeginE:
	.zero		1
	.type		_ZN34_INTERNAL_d7264185_4_k_cu_3d516ca94cuda3std6ranges3__45__cpo7advanceE,@object
	.size		_ZN34_INTERNAL_d7264185_4_k_cu_3d516ca94cuda3std6ranges3__45__cpo7advanceE,(_ZN34_INTERNAL_d7264185_4_k_cu_3d516ca94cuda3std3__47nulloptE - _ZN34_INTERNAL_d7264185_4_k_cu_3d516ca94cuda3std6ranges3__45__cpo7advanceE)
_ZN34_INTERNAL_d7264185_4_k_cu_3d516ca94cuda3std6ranges3__45__cpo7advanceE:
	.zero		1
	.type		_ZN34_INTERNAL_d7264185_4_k_cu_3d516ca94cuda3std3__47nulloptE,@object
	.size		_ZN34_INTERNAL_d7264185_4_k_cu_3d516ca94cuda3std3__47nulloptE,(_ZN34_INTERNAL_d7264185_4_k_cu_3d516ca94cuda3std6ranges3__45__cpo8distanceE - _ZN34_INTERNAL_d7264185_4_k_cu_3d516ca94cuda3std3__47nulloptE)
_ZN34_INTERNAL_d7264185_4_k_cu_3d516ca94cuda3std3__47nulloptE:
	.zero		1
	.type		_ZN34_INTERNAL_d7264185_4_k_cu_3d516ca94cuda3std6ranges3__45__cpo8distanceE,@object
	.size		_ZN34_INTERNAL_d7264185_4_k_cu_3d516ca94cuda3std6ranges3__45__cpo8distanceE,(_ZN34_INTERNAL_d7264185_4_k_cu_3d516ca96thrust24THRUST_300001_SM_1000_NS12placeholders3_10E - _ZN34_INTERNAL_d7264185_4_k_cu_3d516ca94cuda3std6ranges3__45__cpo8distanceE)
_ZN34_INTERNAL_d7264185_4_k_cu_3d516ca94cuda3std6ranges3__45__cpo8distanceE:
	.zero		1
	.type		_ZN34_INTERNAL_d7264185_4_k_cu_3d516ca96thrust24THRUST_300001_SM_1000_NS12placeholders3_10E,@object
	.size		_ZN34_INTERNAL_d7264185_4_k_cu_3d516ca96thrust24THRUST_300001_SM_1000_NS12placeholders3_10E,(_ZN34_INTERNAL_d7264185_4_k_cu_3d516ca94cuda3std3__419piecewise_constructE - _ZN34_INTERNAL_d7264185_4_k_cu_3d516ca96thrust24THRUST_300001_SM_1000_NS12placeholders3_10E)
_ZN34_INTERNAL_d7264185_4_k_cu_3d516ca96thrust24THRUST_300001_SM_1000_NS12placeholders3_10E:
	.zero		1
	.type		_ZN34_INTERNAL_d7264185_4_k_cu_3d516ca94cuda3std3__419piecewise_constructE,@object
	.size		_ZN34_INTERNAL_d7264185_4_k_cu_3d516ca94cuda3std3__419piecewise_constructE,(_ZN34_INTERNAL_d7264185_4_k_cu_3d516ca94cuda3std6ranges3__45__cpo5cdataE - _ZN34_INTERNAL_d7264185_4_k_cu_3d516ca94cuda3std3__419piecewise_constructE)
_ZN34_INTERNAL_d7264185_4_k_cu_3d516ca94cuda3std3__419piecewise_constructE:
	.zero		1
	.type		_ZN34_INTERNAL_d7264185_4_k_cu_3d516ca94cuda3std6ranges3__45__cpo5cdataE,@object
	.size		_ZN34_INTERNAL_d7264185_4_k_cu_3d516ca94cuda3std6ranges3__45__cpo5cdataE,(_ZN34_INTERNAL_d7264185_4_k_cu_3d516ca96thrust24THRUST_300001_SM_1000_NS12placeholders2_2E - _ZN34_INTERNAL_d7264185_4_k_cu_3d516ca94cuda3std6ranges3__45__cpo5cdataE)
_ZN34_INTERNAL_d7264185_4_k_cu_3d516ca94cuda3std6ranges3__45__cpo5cdataE:
	.zero		1
	.type		_ZN34_INTERNAL_d7264185_4_k_cu_3d516ca96thrust24THRUST_300001_SM_1000_NS12placeholders2_2E,@object
	.size		_ZN34_INTERNAL_d7264185_4_k_cu_3d516ca96thrust24THRUST_300001_SM_1000_NS12placeholders2_2E,(_ZN34_INTERNAL_d7264185_4_k_cu_3d516ca94cuda3std3__45__cpo3endE - _ZN34_INTERNAL_d7264185_4_k_cu_3d516ca96thrust24THRUST_300001_SM_1000_NS12placeholders2_2E)
_ZN34_INTERNAL_d7264185_4_k_cu_3d516ca96thrust24THRUST_300001_SM_1000_NS12placeholders2_2E:
	.zero		1
	.type		_ZN34_INTERNAL_d7264185_4_k_cu_3d516ca94cuda3std3__45__cpo3endE,@object
	.size		_ZN34_INTERNAL_d7264185_4_k_cu_3d516ca94cuda3std3__45__cpo3endE,(_ZN34_INTERNAL_d7264185_4_k_cu_3d516ca94cuda3std6ranges3__45__cpo3endE - _ZN34_INTERNAL_d7264185_4_k_cu_3d516ca94cuda3std3__45__cpo3endE)
_ZN34_INTERNAL_d7264185_4_k_cu_3d516ca94cuda3std3__45__cpo3endE:
	.zero		1
	.type		_ZN34_INTERNAL_d7264185_4_k_cu_3d516ca94cuda3std6ranges3__45__cpo3endE,@object
	.size		_ZN34_INTERNAL_d7264185_4_k_cu_3d516ca94cuda3std6ranges3__45__cpo3endE,(_ZN34_INTERNAL_d7264185_4_k_cu_3d516ca96thrust24THRUST_300001_SM_1000_NS12placeholders2_6E - _ZN34_INTERNAL_d7264185_4_k_cu_3d516ca94cuda3std6ranges3__45__cpo3endE)
_ZN34_INTERNAL_d7264185_4_k_cu_3d516ca94cuda3std6ranges3__45__cpo3endE:
	.zero		1
	.type		_ZN34_INTERNAL_d7264185_4_k_cu_3d516ca96thrust24THRUST_300001_SM_1000_NS12placeholders2_6E,@object
	.size		_ZN34_INTERNAL_d7264185_4_k_cu_3d516ca96thrust24THRUST_300001_SM_1000_NS12placeholders2_6E,(_ZN34_INTERNAL_d7264185_4_k_cu_3d516ca94cuda3std3__45__cpo4rendE - _ZN34_INTERNAL_d7264185_4_k_cu_3d516ca96thrust24THRUST_300001_SM_1000_NS12placeholders2_6E)
_ZN34_INTERNAL_d7264185_4_k_cu_3d516ca96thrust24THRUST_300001_SM_1000_NS12placeholders2_6E:
	.zero		1
	.type		_ZN34_INTERNAL_d7264185_4_k_cu_3d516ca94cuda3std3__45__cpo4rendE,@object
	.size		_ZN34_INTERNAL_d7264185_4_k_cu_3d516ca94cuda3std3__45__cpo4rendE,(_ZN34_INTERNAL_d7264185_4_k_cu_3d516ca94cuda3std6ranges3__45__cpo9iter_swapE - _ZN34_INTERNAL_d7264185_4_k_cu_3d516ca94cuda3std3__45__cpo4rendE)
_ZN34_INTERNAL_d7264185_4_k_cu_3d516ca94cuda3std3__45__cpo4rendE:
	.zero		1
	.type		_ZN34_INTERNAL_d7264185_4_k_cu_3d516ca94cuda3std6ranges3__45__cpo9iter_swapE,@object
	.size		_ZN34_INTERNAL_d7264185_4_k_cu_3d516ca94cuda3std6ranges3__45__cpo9iter_swapE,(_ZN34_INTERNAL_d7264185_4_k_cu_3d516ca94cuda3std3__48unexpectE - _ZN34_INTERNAL_d7264185_4_k_cu_3d516ca94cuda3std6ranges3__45__cpo9iter_swapE)
_ZN34_INTERNAL_d7264185_4_k_cu_3d516ca94cuda3std6ranges3__45__cpo9iter_swapE:
	.zero		1
	.type		_ZN34_INTERNAL_d7264185_4_k_cu_3d516ca94cuda3std3__48unexpectE,@object
	.size		_ZN34_INTERNAL_d7264185_4_k_cu_3d516ca94cuda3std3__48unexpectE,(_ZN34_INTERNAL_d7264185_4_k_cu_3d516ca96thrust24THRUST_300001_SM_1000_NS8cuda_cub3parE - _ZN34_INTERNAL_d7264185_4_k_cu_3d516ca94cuda3std3__48unexpectE)
_ZN34_INTERNAL_d7264185_4_k_cu_3d516ca94cuda3std3__48unexpectE:
	.zero		1
	.type		_ZN34_INTERNAL_d7264185_4_k_cu_3d516ca96thrust24THRUST_300001_SM_1000_NS8cuda_cub3parE,@object
	.size		_ZN34_INTERNAL_d7264185_4_k_cu_3d516ca96thrust24THRUST_300001_SM_1000_NS8cuda_cub3parE,(_ZN34_INTERNAL_d7264185_4_k_cu_3d516ca96thrust24THRUST_300001_SM_1000_NS12placeholders2_4E - _ZN34_INTERNAL_d7264185_4_k_cu_3d516ca96thrust24THRUST_300001_SM_1000_NS8cuda_cub3parE)
_ZN34_INTERNAL_d7264185_4_k_cu_3d516ca96thrust24THRUST_300001_SM_1000_NS8cuda_cub3parE:
	.zero		1
	.type		_ZN34_INTERNAL_d7264185_4_k_cu_3d516ca96thrust24THRUST_300001_SM_1000_NS12placeholders2_4E,@object
	.size		_ZN34_INTERNAL_d7264185_4_k_cu_3d516ca96thrust24THRUST_300001_SM_1000_NS12placeholders2_4E,(_ZN34_INTERNAL_d7264185_4_k_cu_3d516ca94cuda3std3__45__cpo4cendE - _ZN34_INTERNAL_d7264185_4_k_cu_3d516ca96thrust24THRUST_300001_SM_1000_NS12placeholders2_4E)
_ZN34_INTERNAL_d7264185_4_k_cu_3d516ca96thrust24THRUST_300001_SM_1000_NS12placeholders2_4E:
	.zero		1
	.type		_ZN34_INTERNAL_d7264185_4_k_cu_3d516ca94cuda3std3__45__cpo4cendE,@object
	.size		_ZN34_INTERNAL_d7264185_4_k_cu_3d516ca94cuda3std3__45__cpo4cendE,(_ZN34_INTERNAL_d7264185_4_k_cu_3d516ca94cuda3std6ranges3__45__cpo4cendE - _ZN34_INTERNAL_d7264185_4_k_cu_3d516ca94cuda3std3__45__cpo4cendE)
_ZN34_INTERNAL_d7264185_4_k_cu_3d516ca94cuda3std3__45__cpo4cendE:
	.zero		1
	.type		_ZN34_INTERNAL_d7264185_4_k_cu_3d516ca94cuda3std6ranges3__45__cpo4cendE,@object
	.size		_ZN34_INTERNAL_d7264185_4_k_cu_3d516ca94cuda3std6ranges3__45__cpo4cendE,(_ZN34_INTERNAL_d7264185_4_k_cu_3d516ca94cuda3std3__420unreachable_sentinelE - _ZN34_INTERNAL_d7264185_4_k_cu_3d516ca94cuda3std6ranges3__45__cpo4cendE)
_ZN34_INTERNAL_d7264185_4_k_cu_3d516ca94cuda3std6ranges3__45__cpo4cendE:
	.zero		1
	.type		_ZN34_INTERNAL_d7264185_4_k_cu_3d516ca94cuda3std3__420unreachable_sentinelE,@object
	.size		_ZN34_INTERNAL_d7264185_4_k_cu_3d516ca94cuda3std3__420unreachable_sentinelE,(_ZN34_INTERNAL_d7264185_4_k_cu_3d516ca94cuda3std6ranges3__45__cpo5ssizeE - _ZN34_INTERNAL_d7264185_4_k_cu_3d516ca94cuda3std3__420unreachable_sentinelE)
_ZN34_INTERNAL_d7264185_4_k_cu_3d516ca94cuda3std3__420unreachable_sentinelE:
	.zero		1
	.type		_ZN34_INTERNAL_d7264185_4_k_cu_3d516ca94cuda3std6ranges3__45__cpo5ssizeE,@object
	.size		_ZN34_INTERNAL_d7264185_4_k_cu_3d516ca94cuda3std6ranges3__45__cpo5ssizeE,(_ZN34_INTERNAL_d7264185_4_k_cu_3d516ca96thrust24THRUST_300001_SM_1000_NS12placeholders2_8E - _ZN34_INTERNAL_d7264185_4_k_cu_3d516ca94cuda3std6ranges3__45__cpo5ssizeE)
_ZN34_INTERNAL_d7264185_4_k_cu_3d516ca94cuda3std6ranges3__45__cpo5ssizeE:
	.zero		1
	.type		_ZN34_INTERNAL_d7264185_4_k_cu_3d516ca96thrust24THRUST_300001_SM_1000_NS12placeholders2_8E,@object
	.size		_ZN34_INTERNAL_d7264185_4_k_cu_3d516ca96thrust24THRUST_300001_SM_1000_NS12placeholders2_8E,(_ZN34_INTERNAL_d7264185_4_k_cu_3d516ca94cuda3std3__45__cpo5crendE - _ZN34_INTERNAL_d7264185_4_k_cu_3d516ca96thrust24THRUST_300001_SM_1000_NS12placeholders2_8E)
_ZN34_INTERNAL_d7264185_4_k_cu_3d516ca96thrust24THRUST_300001_SM_1000_NS12placeholders2_8E:
	.zero		1
	.type		_ZN34_INTERNAL_d7264185_4_k_cu_3d516ca94cuda3std3__45__cpo5crendE,@object
	.size		_ZN34_INTERNAL_d7264185_4_k_cu_3d516ca94cuda3std3__45__cpo5crendE,(_ZN34_INTERNAL_d7264185_4_k_cu_3d516ca94cuda3std6ranges3__45__cpo4prevE - _ZN34_INTERNAL_d7264185_4_k_cu_3d516ca94cuda3std3__45__cpo5crendE)
_ZN34_INTERNAL_d7264185_4_k_cu_3d516ca94cuda3std3__45__cpo5crendE:
	.zero		1
	.type		_ZN34_INTERNAL_d7264185_4_k_cu_3d516ca94cuda3std6ranges3__45__cpo4prevE,@object
	.size		_ZN34_INTERNAL_d7264185_4_k_cu_3d516ca94cuda3std6ranges3__45__cpo4prevE,(_ZN34_INTERNAL_d7264185_4_k_cu_3d516ca94cuda3std6ranges3__45__cpo9iter_moveE - _ZN34_INTERNAL_d7264185_4_k_cu_3d516ca94cuda3std6ranges3__45__cpo4prevE)
_ZN34_INTERNAL_d7264185_4_k_cu_3d516ca94cuda3std6ranges3__45__cpo4prevE:
	.zero		1
	.type		_ZN34_INTERNAL_d7264185_4_k_cu_3d516ca94cuda3std6ranges3__45__cpo9iter_moveE,@object
	.size		_ZN34_INTERNAL_d7264185_4_k_cu_3d516ca94cuda3std6ranges3__45__cpo9iter_moveE,(_ZN34_INTERNAL_d7264185_4_k_cu_3d516ca96thrust24THRUST_300001_SM_1000_NS6system6detail10sequential3seqE - _ZN34_INTERNAL_d7264185_4_k_cu_3d516ca94cuda3std6ranges3__45__cpo9iter_moveE)
_ZN34_INTERNAL_d7264185_4_k_cu_3d516ca94cuda3std6ranges3__45__cpo9iter_moveE:
	.zero		1
	.type		_ZN34_INTERNAL_d7264185_4_k_cu_3d516ca96thrust24THRUST_300001_SM_1000_NS6system6detail10sequential3seqE,@object
	.size		_ZN34_INTERNAL_d7264185_4_k_cu_3d516ca96thrust24THRUST_300001_SM_1000_NS6system6detail10sequential3seqE,(.L_31 - _ZN34_INTERNAL_d7264185_4_k_cu_3d516ca96thrust24THRUST_300001_SM_1000_NS6system6detail10sequential3seqE)
_ZN34_INTERNAL_d7264185_4_k_cu_3d516ca96thrust24THRUST_300001_SM_1000_NS6system6detail10sequential3seqE:
	.zero		1
.L_31:


//--------------------- .nv.shared._Z9sumKernelPKiPim --------------------------
	.section	.nv.shared._Z9sumKernelPKiPim,"aw",@nobits
	.sectionflags	@""
	.align	4
.nv.shared._Z9sumKernelPKiPim:
	.zero		1068


//--------------------- .nv.constant0._ZN3cub18CUB_300001_SM_10006detail8for_each13static_kernelINS2_12policy_hub_t12policy_500_tEmN6thrust24THRUST_300001_SM_1000_NS8cuda_cub20__uninitialized_fill7functorINS7_10device_ptrIiEEiEEEEvT0_T1_ --------------------------
	.section	.nv.constant0._ZN3cub18CUB_300001_SM_10006detail8for_each13static_kernelINS2_12policy_hub_t12policy_500_tEmN6thrust24THRUST_300001_SM_1000_NS8cuda_cub20__uninitialized_fill7functorINS7_10device_ptrIiEEiEEEEvT0_T1_,"a",@progbits
	.sectionflags	@""
	.align	4
.nv.constant0._ZN3cub18CUB_300001_SM_10006detail8for_each13static_kernelINS2_12policy_hub_t12policy_500_tEmN6thrust24THRUST_300001_SM_1000_NS8cuda_cub20__uninitialized_fill7functorINS7_10device_ptrIiEEiEEEEvT0_T1_:
	.zero		920


//--------------------- .nv.constant0._ZN3cub18CUB_300001_SM_10006detail11EmptyKernelIvEEvv --------------------------
	.section	.nv.constant0._ZN3cub18CUB_300001_SM_10006detail11EmptyKernelIvEEvv,"a",@progbits
	.sectionflags	@""
	.align	4
.nv.constant0._ZN3cub18CUB_300001_SM_10006detail11EmptyKernelIvEEvv:
	.zero		896


//--------------------- .nv.constant0._Z9sumKernelPKiPim --------------------------
	.section	.nv.constant0._Z9sumKernelPKiPim,"a",@progbits
	.sectionflags	@""
	.align	4
.nv.constant0._Z9sumKernelPKiPim:
	.zero		920


//--------------------- SYMBOLS --------------------------

	.type		.nv.reservedSmem.offset0,@object
	.size		.nv.reservedSmem.offset0,0x4
	.type		.nv.reservedSmem.cap,@object
	.size		.nv.reservedSmem.cap,0x4
